//
// Generated by NVIDIA NVVM Compiler
//
// Compiler Build ID: CL-36424714
// Cuda compilation tools, release 13.0, V13.0.88
// Based on NVVM 20.0.0
//

.version 9.0
.target sm_100
.address_size 64

	// .globl	_Z3dotPiS_S_
// _ZZ3dotPiS_S_E4temp has been demoted

.visible .entry _Z3dotPiS_S_(
	.param .u64 .ptr .align 1 _Z3dotPiS_S__param_0,
	.param .u64 .ptr .align 1 _Z3dotPiS_S__param_1,
	.param .u64 .ptr .align 1 _Z3dotPiS_S__param_2
)
{
	.reg .pred 	%p<3>;
	.reg .b32 	%r<28>;
	.reg .b64 	%rd<10>;
	// demoted variable
	.shared .align 4 .b8 _ZZ3dotPiS_S_E4temp[2000];
	ld.param.u64 	%rd2, [_Z3dotPiS_S__param_0];
	ld.param.u64 	%rd3, [_Z3dotPiS_S__param_1];
	ld.param.u64 	%rd1, [_Z3dotPiS_S__param_2];
	cvta.to.global.u64 	%rd4, %rd3;
	cvta.to.global.u64 	%rd5, %rd2;
	mov.u32 	%r7, %tid.x;
	mul.wide.u32 	%rd6, %r7, 4;
	add.s64 	%rd7, %rd5, %rd6;
	ld.global.u32 	%r8, [%rd7];
	add.s64 	%rd8, %rd4, %rd6;
	ld.global.u32 	%r9, [%rd8];
	mul.lo.s32 	%r10, %r9, %r8;
	shl.b32 	%r11, %r7, 2;
	mov.u32 	%r12, _ZZ3dotPiS_S_E4temp;
	add.s32 	%r13, %r12, %r11;
	st.shared.u32 	[%r13], %r10;
	bar.sync 	0;
	setp.ne.s32 	%p1, %r7, 0;
	@%p1 bra 	$L__BB0_4;
	add.s32 	%r25, %r12, 8;
	mov.b32 	%r27, 0;
	mov.b32 	%r26, 8;
$L__BB0_2:
	ld.shared.u32 	%r18, [%r25+-8];
	add.s32 	%r19, %r18, %r27;
	ld.shared.u32 	%r20, [%r25+-4];
	add.s32 	%r21, %r20, %r19;
	ld.shared.u32 	%r22, [%r25];
	add.s32 	%r23, %r22, %r21;
	ld.shared.u32 	%r24, [%r25+4];
	add.s32 	%r27, %r24, %r23;
	add.s32 	%r26, %r26, 16;
	add.s32 	%r25, %r25, 16;
	setp.ne.s32 	%p2, %r26, 2008;
	@%p2 bra 	$L__BB0_2;
	cvta.to.global.u64 	%rd9, %rd1;
	st.global.u32 	[%rd9], %r27;
$L__BB0_4:
	ret;

}


// ===== COMPILED SASS (sm_100) =====

	.target	sm_100

	.elftype	@"ET_EXEC"


//--------------------- .note.nv.tkinfo           --------------------------
	.section	.note.nv.tkinfo,"",@"SHT_NOTE"
	.sectionflags	@"SHF_NOTE_NV_TKINFO"
	.tkinfo
        /*0018*/ 	.word	0x00000002
        /*0030*/ 	.string	""
        /*0030*/ 	.string	"ptxas"
        /*0030*/ 	.string	"Cuda compilation tools, release 13.0, V13.0.88"
        /*0030*/ 	.string	"Build cuda_13.0.r13.0/compiler.36424714_0"
        /*0030*/ 	.string	"-arch sm_100 -m 64 "



//--------------------- .note.nv.cuinfo           --------------------------
	.section	.note.nv.cuinfo,"",@"SHT_NOTE"
	.sectionflags	@"SHF_NOTE_NV_CUINFO"
        /*0018*/ 	.short	0x0002
        /*001a*/ 	.short	0x0064
        /*001c*/ 	.short	0x0082
	.zero		2


//--------------------- .nv.info                  --------------------------
	.section	.nv.info,"",@"SHT_CUDA_INFO"
	.align	4


	//----- nvinfo : EIATTR_REGCOUNT
	.align		4
        /*0000*/ 	.byte	0x04, 0x2f
        /*0002*/ 	.short	(.L_1 - .L_0)
	.align		4
.L_0:
        /*0004*/ 	.word	index@(_Z3dotPiS_S_)
        /*0008*/ 	.word	0x0000001a


	//----- nvinfo : EIATTR_FRAME_SIZE
	.align		4
.L_1:
        /*000c*/ 	.byte	0x04, 0x11
        /*000e*/ 	.short	(.L_3 - .L_2)
	.align		4
.L_2:
        /*0010*/ 	.word	index@(_Z3dotPiS_S_)
        /*0014*/ 	.word	0x00000000


	//----- nvinfo : EIATTR_MIN_STACK_SIZE
	.align		4
.L_3:
        /*0018*/ 	.byte	0x04, 0x12
        /*001a*/ 	.short	(.L_5 - .L_4)
	.align		4
.L_4:
        /*001c*/ 	.word	index@(_Z3dotPiS_S_)
        /*0020*/ 	.word	0x00000000
.L_5:


//--------------------- .nv.compat                --------------------------
	.section	.nv.compat,"",@"SHT_CUDA_COMPAT_INFO"
	.align	4
        /*0000*/ 	.byte	0x02, 0x09, 0x00, 0x00, 0x02, 0x02, 0x01, 0x00, 0x02, 0x05, 0x05, 0x00, 0x03, 0x07, 0x01, 0x01
        /*0010*/ 	.byte	0x02, 0x03, 0x00, 0x00, 0x02, 0x06, 0x01, 0x00, 0x04, 0x0b, 0x08, 0x00, 0x09, 0x00, 0x00, 0x00
        /*0020*/ 	.byte	0x00, 0x00, 0x00, 0x00


//--------------------- .nv.info._Z3dotPiS_S_     --------------------------
	.section	.nv.info._Z3dotPiS_S_,"",@"SHT_CUDA_INFO"
	.sectionflags	@""
	.align	4


	//----- nvinfo : EIATTR_CUDA_API_VERSION
	.align		4
        /*0000*/ 	.byte	0x04, 0x37
        /*0002*/ 	.short	(.L_7 - .L_6)
.L_6:
        /*0004*/ 	.word	0x00000082


	//----- nvinfo : EIATTR_KPARAM_INFO
	.align		4
.L_7:
        /*0008*/ 	.byte	0x04, 0x17
        /*000a*/ 	.short	(.L_9 - .L_8)
.L_8:
        /*000c*/ 	.word	0x00000000
        /*0010*/ 	.short	0x0002
        /*0012*/ 	.short	0x0010
        /*0014*/ 	.byte	0x00, 0xf5, 0x21, 0x00


	//----- nvinfo : EIATTR_KPARAM_INFO
	.align		4
.L_9:
        /*0018*/ 	.byte	0x04, 0x17
        /*001a*/ 	.short	(.L_11 - .L_10)
.L_10:
        /*001c*/ 	.word	0x00000000
        /*0020*/ 	.short	0x0001
        /*0022*/ 	.short	0x0008
        /*0024*/ 	.byte	0x00, 0xf5, 0x21, 0x00


	//----- nvinfo : EIATTR_KPARAM_INFO
	.align		4
.L_11:
        /*0028*/ 	.byte	0x04, 0x17
        /*002a*/ 	.short	(.L_13 - .L_12)
.L_12:
        /*002c*/ 	.word	0x00000000
        /*0030*/ 	.short	0x0000
        /*0032*/ 	.short	0x0000
        /*0034*/ 	.byte	0x00, 0xf5, 0x21, 0x00


	//----- nvinfo : EIATTR_SPARSE_MMA_MASK
	.align		4
.L_13:
        /*0038*/ 	.byte	0x03, 0x50
        /*003a*/ 	.short	0x0000


	//----- nvinfo : EIATTR_MAXREG_COUNT
	.align		4
        /*003c*/ 	.byte	0x03, 0x1b
        /*003e*/ 	.short	0x00ff


	//----- nvinfo : EIATTR_NUM_BARRIERS
	.align		4
        /*0040*/ 	.byte	0x02, 0x4c
        /*0042*/ 	.byte	0x01
	.zero		1


	//----- nvinfo : EIATTR_MERCURY_ISA_VERSION
	.align		4
        /*0044*/ 	.byte	0x03, 0x5f
        /*0046*/ 	.short	0x0101


	//----- nvinfo : EIATTR_VRC_CTA_INIT_COUNT
	.align		4
        /*0048*/ 	.byte	0x02, 0x4a
	.zero		1
	.zero		1


	//----- nvinfo : EIATTR_EXIT_INSTR_OFFSETS
	.align		4
        /*004c*/ 	.byte	0x04, 0x1c
        /*004e*/ 	.short	(.L_15 - .L_14)


	//   ....[0]....
.L_14:
        /*0050*/ 	.word	0x00000110


	//   ....[1]....
        /*0054*/ 	.word	0x000007f0


	//----- nvinfo : EIATTR_CBANK_PARAM_SIZE
	.align		4
.L_15:
        /*0058*/ 	.byte	0x03, 0x19
        /*005a*/ 	.short	0x0018


	//----- nvinfo : EIATTR_PARAM_CBANK
	.align		4
        /*005c*/ 	.byte	0x04, 0x0a
        /*005e*/ 	.short	(.L_17 - .L_16)
	.align		4
.L_16:
        /*0060*/ 	.word	index@(.nv.constant0._Z3dotPiS_S_)
        /*0064*/ 	.short	0x0380
        /*0066*/ 	.short	0x0018


	//----- nvinfo : EIATTR_SW_WAR
	.align		4
.L_17:
        /*0068*/ 	.byte	0x04, 0x36
        /*006a*/ 	.short	(.L_19 - .L_18)
.L_18:
        /*006c*/ 	.word	0x00000008
.L_19:


//--------------------- .nv.callgraph             --------------------------
	.section	.nv.callgraph,"",@"SHT_CUDA_CALLGRAPH"
	.align	4
	.sectionentsize	8
	.align		4
        /*0000*/ 	.word	0x00000000
	.align		4
        /*0004*/ 	.word	0xffffffff
	.align		4
        /*0008*/ 	.word	0x00000000
	.align		4
        /*000c*/ 	.word	0xfffffffe
	.align		4
        /*0010*/ 	.word	0x00000000
	.align		4
        /*0014*/ 	.word	0xfffffffd
	.align		4
        /*0018*/ 	.word	0x00000000
	.align		4
        /*001c*/ 	.word	0xfffffffc


//--------------------- .text._Z3dotPiS_S_        --------------------------
	.section	.text._Z3dotPiS_S_,"ax",@progbits
	.align	128
        .global         _Z3dotPiS_S_
        .type           _Z3dotPiS_S_,@function
        .size           _Z3dotPiS_S_,(.L_x_2 - _Z3dotPiS_S_)
        .other          _Z3dotPiS_S_,@"STO_CUDA_ENTRY STV_DEFAULT"
_Z3dotPiS_S_:
.text._Z3dotPiS_S_:
[----:B------:R-:W-:Y:S01]  /*0000*/  LDC R1, c[0x0][0x37c] ;  /* 0x0000df00ff017b82 */ /* 0x000fe20000000800 */
[----:B------:R-:W0:Y:S07]  /*0010*/  S2R R9, SR_TID.X ;  /* 0x0000000000097919 */ /* 0x000e2e0000002100 */
[----:B------:R-:W0:Y:S01]  /*0020*/  LDC.64 R2, c[0x0][0x380] ;  /* 0x0000e000ff027b82 */ /* 0x000e220000000a00 */
[----:B------:R-:W1:Y:S07]  /*0030*/  LDCU.64 UR6, c[0x0][0x358] ;  /* 0x00006b00ff0677ac */ /* 0x000e6e0008000a00 */
[----:B------:R-:W2:Y:S01]  /*0040*/  LDC.64 R4, c[0x0][0x388] ;  /* 0x0000e200ff047b82 */ /* 0x000ea20000000a00 */
[----:B0-----:R-:W-:-:S04]  /*0050*/  IMAD.WIDE.U32 R2, R9, 0x4, R2 ;  /* 0x0000000409027825 */ /* 0x001fc800078e0002 */
[C---:B--2---:R-:W-:Y:S02]  /*0060*/  IMAD.WIDE.U32 R4, R9.reuse, 0x4, R4 ;  /* 0x0000000409047825 */ /* 0x044fe400078e0004 */
[----:B-1----:R-:W2:Y:S04]  /*0070*/  LDG.E R2, desc[UR6][R2.64] ;  /* 0x0000000602027981 */ /* 0x002ea8000c1e1900 */
[----:B------:R-:W2:Y:S01]  /*0080*/  LDG.E R5, desc[UR6][R4.64] ;  /* 0x0000000604057981 */ /* 0x000ea2000c1e1900 */
[----:B------:R-:W0:Y:S01]  /*0090*/  S2UR UR5, SR_CgaCtaId ;  /* 0x00000000000579c3 */ /* 0x000e220000008800 */
[----:B------:R-:W-:Y:S01]  /*00a0*/  UMOV UR4, 0x400 ;  /* 0x0000040000047882 */ /* 0x000fe20000000000 */
[----:B------:R-:W-:Y:S01]  /*00b0*/  ISETP.NE.AND P0, PT, R9, RZ, PT ;  /* 0x000000ff0900720c */ /* 0x000fe20003f05270 */
[----:B0-----:R-:W-:-:S06]  /*00c0*/  ULEA UR4, UR5, UR4, 0x18 ;  /* 0x0000000405047291 */ /* 0x001fcc000f8ec0ff */
[----:B------:R-:W-:Y:S01]  /*00d0*/  LEA R7, R9, UR4, 0x2 ;  /* 0x0000000409077c11 */ /* 0x000fe2000f8e10ff */
[----:B--2---:R-:W-:-:S05]  /*00e0*/  IMAD R0, R2, R5, RZ ;  /* 0x0000000502007224 */ /* 0x004fca00078e02ff */
[----:B------:R0:W-:Y:S01]  /*00f0*/  STS [R7], R0 ;  /* 0x0000000007007388 */ /* 0x0001e20000000800 */
[----:B------:R-:W-:Y:S06]  /*0100*/  BAR.SYNC.DEFER_BLOCKING 0x0 ;  /* 0x0000000000007b1d */ /* 0x000fec0000010000 */
[----:B------:R-:W-:Y:S05]  /*0110*/  @P0 EXIT ;  /* 0x000000000000094d */ /* 0x000fea0003800000 */
[----:B------:R-:W-:Y:S01]  /*0120*/  IMAD.MOV.U32 R19, RZ, RZ, RZ ;  /* 0x000000ffff137224 */ /* 0x000fe200078e00ff */
[----:B------:R-:W-:Y:S01]  /*0130*/  UIADD3 UR4, UPT, UPT, UR4, 0x8, URZ ;  /* 0x0000000804047890 */ /* 0x000fe2000fffe0ff */
[----:B------:R-:W-:-:S11]  /*0140*/  UMOV UR5, 0x8 ;  /* 0x0000000800057882 */ /* 0x000fd60000000000 */
.L_x_0:
[----:B------:R-:W1:Y:S01]  /*0150*/  LDS.64 R20, [UR4+-0x8] ;  /* 0xfffff804ff147984 */ /* 0x000e620008000a00 */
[----:B------:R-:W-:-:S03]  /*0160*/  UIADD3 UR5, UPT, UPT, UR5, 0x190, URZ ;  /* 0x0000019005057890 */ /* 0x000fc6000fffe0ff */
[----:B------:R-:W2:Y:S01]  /*0170*/  LDS.64 R22, [UR4] ;  /* 0x00000004ff167984 */ /* 0x000ea20008000a00 */
[----:B------:R-:W-:-:S03]  /*0180*/  UISETP.NE.AND UP0, UPT, UR5, 0x7d8, UPT ;  /* 0x000007d80500788c */ /* 0x000fc6000bf05270 */
[----:B------:R-:W3:Y:S04]  /*0190*/  LDS.64 R10, [UR4+0x8] ;  /* 0x00000804ff0a7984 */ /* 0x000ee80008000a00 */
[----:B------:R-:W4:Y:S04]  /*01a0*/  LDS.64 R8, [UR4+0x10] ;  /* 0x00001004ff087984 */ /* 0x000f280008000a00 */
[----:B0-----:R-:W0:Y:S04]  /*01b0*/  LDS.64 R6, [UR4+0x18] ;  /* 0x00001804ff067984 */ /* 0x001e280008000a00 */
[----:B------:R-:W5:Y:S04]  /*01c0*/  LDS.64 R4, [UR4+0x20] ;  /* 0x00002004ff047984 */ /* 0x000f680008000a00 */
[----:B------:R-:W5:Y:S04]  /*01d0*/  LDS.64 R2, [UR4+0x28] ;  /* 0x00002804ff027984 */ /* 0x000f680008000a00 */
[----:B------:R-:W5:Y:S04]  /*01e0*/  LDS.64 R12, [UR4+0x30] ;  /* 0x00003004ff0c7984 */ /* 0x000f680008000a00 */
[----:B------:R-:W5:Y:S04]  /*01f0*/  LDS.64 R14, [UR4+0x38] ;  /* 0x00003804ff0e7984 */ /* 0x000f680008000a00 */
[----:B------:R-:W5:Y:S01]  /*0200*/  LDS.64 R16, [UR4+0x40] ;  /* 0x00004004ff107984 */ /* 0x000f620008000a00 */
[----:B-1----:R-:W-:-:S03]  /*0210*/  IADD3 R19, PT, PT, R21, R20, R19 ;  /* 0x0000001415137210 */ /* 0x002fc60007ffe013 */
[----:B------:R-:W1:Y:S01]  /*0220*/  LDS.64 R20, [UR4+0x48] ;  /* 0x00004804ff147984 */ /* 0x000e620008000a00 */
[----:B--2---:R-:W-:-:S03]  /*0230*/  IADD3 R22, PT, PT, R23, R22, R19 ;  /* 0x0000001617167210 */ /* 0x004fc60007ffe013 */
[----:B------:R-:W2:Y:S01]  /*0240*/  LDS.64 R18, [UR4+0x50] ;  /* 0x00005004ff127984 */ /* 0x000ea20008000a00 */
[----:B---3--:R-:W-:-:S03]  /*0250*/  IADD3 R22, PT, PT, R11, R10, R22 ;  /* 0x0000000a0b167210 */ /* 0x008fc60007ffe016 */
[----:B------:R-:W3:Y:S01]  /*0260*/  LDS.64 R10, [UR4+0x58] ;  /* 0x00005804ff0a7984 */ /* 0x000ee20008000a00 */
[----:B----4-:R-:W-:-:S03]  /*0270*/  IADD3 R22, PT, PT, R9, R8, R22 ;  /* 0x0000000809167210 */ /* 0x010fc60007ffe016 */
[----:B------:R-:W4:Y:S01]  /*0280*/  LDS.64 R8, [UR4+0x60] ;  /* 0x00006004ff087984 */ /* 0x000f220008000a00 */
[----:B0-----:R-:W-:-:S03]  /*0290*/  IADD3 R22, PT, PT, R7, R6, R22 ;  /* 0x0000000607167210 */ /* 0x001fc60007ffe016 */
[----:B------:R-:W0:Y:S01]  /*02a0*/  LDS.64 R6, [UR4+0x68] ;  /* 0x00006804ff067984 */ /* 0x000e220008000a00 */
[----:B-----5:R-:W-:-:S03]  /*02b0*/  IADD3 R22, PT, PT, R5, R4, R22 ;  /* 0x0000000405167210 */ /* 0x020fc60007ffe016 */
[----:B------:R-:W5:Y:S01]  /*02c0*/  LDS.64 R4, [UR4+0x70] ;  /* 0x00007004ff047984 */ /* 0x000f620008000a00 */
[----:B------:R-:W-:-:S03]  /*02d0*/  IADD3 R22, PT, PT, R3, R2, R22 ;  /* 0x0000000203167210 */ /* 0x000fc60007ffe016 */
[----:B------:R-:W5:Y:S01]  /*02e0*/  LDS.64 R2, [UR4+0x78] ;  /* 0x00007804ff027984 */ /* 0x000f620008000a00 */
[----:B------:R-:W-:-:S03]  /*02f0*/  IADD3 R22, PT, PT, R13, R12, R22 ;  /* 0x0000000c0d167210 */ /* 0x000fc60007ffe016 */
[----:B------:R-:W5:Y:S01]  /*0300*/  LDS.64 R12, [UR4+0x80] ;  /* 0x00008004ff0c7984 */ /* 0x000f620008000a00 */
[----:B------:R-:W-:-:S03]  /*0310*/  IADD3 R22, PT, PT, R15, R14, R22 ;  /* 0x0000000e0f167210 */ /* 0x000fc60007ffe016 */
[----:B------:R-:W5:Y:S01]  /*0320*/  LDS.64 R14, [UR4+0x88] ;  /* 0x00008804ff0e7984 */ /* 0x000f620008000a00 */
[----:B------:R-:W-:-:S03]  /*0330*/  IADD3 R22, PT, PT, R17, R16, R22 ;  /* 0x0000001011167210 */ /* 0x000fc60007ffe016 */
        /* <DEDUP_REMOVED lines=61> */
[----:B------:R-:W-:Y:S01]  /*0710*/  UIADD3 UR4, UPT, UPT, UR4, 0x190, URZ ;  /* 0x0000019004047890 */ /* 0x000fe2000fffe0ff */
[----:B-1----:R-:W-:-:S04]  /*0720*/  IADD3 R20, PT, PT, R21, R20, R22 ;  /* 0x0000001415147210 */ /* 0x002fc80007ffe016 */
[----:B--2---:R-:W-:-:S04]  /*0730*/  IADD3 R18, PT, PT, R19, R18, R20 ;  /* 0x0000001213127210 */ /* 0x004fc80007ffe014 */
[----:B---3--:R-:W-:-:S04]  /*0740*/  IADD3 R10, PT, PT, R11, R10, R18 ;  /* 0x0000000a0b0a7210 */ /* 0x008fc80007ffe012 */
[----:B----4-:R-:W-:-:S04]  /*0750*/  IADD3 R8, PT, PT, R9, R8, R10 ;  /* 0x0000000809087210 */ /* 0x010fc80007ffe00a */
[----:B0-----:R-:W-:-:S04]  /*0760*/  IADD3 R6, PT, PT, R7, R6, R8 ;  /* 0x0000000607067210 */ /* 0x001fc80007ffe008 */
[----:B-----5:R-:W-:-:S04]  /*0770*/  IADD3 R4, PT, PT, R5, R4, R6 ;  /* 0x0000000405047210 */ /* 0x020fc80007ffe006 */
[----:B------:R-:W-:-:S04]  /*0780*/  IADD3 R2, PT, PT, R3, R2, R4 ;  /* 0x0000000203027210 */ /* 0x000fc80007ffe004 */
[----:B------:R-:W-:-:S04]  /*0790*/  IADD3 R2, PT, PT, R13, R12, R2 ;  /* 0x0000000c0d027210 */ /* 0x000fc80007ffe002 */
[----:B------:R-:W-:-:S04]  /*07a0*/  IADD3 R14, PT, PT, R15, R14, R2 ;  /* 0x0000000e0f0e7210 */ /* 0x000fc80007ffe002 */
[----:B------:R-:W-:Y:S01]  /*07b0*/  IADD3 R19, PT, PT, R17, R16, R14 ;  /* 0x0000001011137210 */ /* 0x000fe20007ffe00e */
[----:B------:R-:W-:Y:S06]  /*07c0*/  BRA.U UP0, `(.L_x_0) ;  /* 0xfffffff900607547 */ /* 0x000fec000b83ffff */
[----:B------:R-:W0:Y:S02]  /*07d0*/  LDC.64 R2, c[0x0][0x390] ;  /* 0x0000e400ff027b82 */ /* 0x000e240000000a00 */
[----:B0-----:R-:W-:Y:S01]  /*07e0*/  STG.E desc[UR6][R2.64], R19 ;  /* 0x0000001302007986 */ /* 0x001fe2000c101906 */
[----:B------:R-:W-:Y:S05]  /*07f0*/  EXIT ;  /* 0x000000000000794d */ /* 0x000fea0003800000 */
.L_x_1:
[----:B------:R-:W-:-:S00]  /*0800*/  BRA `(.L_x_1) ;  /* 0xfffffffc00fc7947 */ /* 0x000fc0000383ffff */
[----:B------:R-:W-:-:S00]  /*0810*/  NOP ;  /* 0x0000000000007918 */ /* 0x000fc00000000000 */
        /* <DEDUP_REMOVED lines=14> */
.L_x_2:


//--------------------- .nv.shared._Z3dotPiS_S_   --------------------------
	.section	.nv.shared._Z3dotPiS_S_,"aw",@nobits
	.sectionflags	@""
	.align	4
.nv.shared._Z3dotPiS_S_:
	.zero		3024


//--------------------- .nv.shared.reserved.0     --------------------------
	.section	.nv.shared.reserved.0,"aw",@nobits
	.weak		__nv_reservedSMEM_offset_0_alias
	.size		__nv_reservedSMEM_offset_0_alias, 0, 64
	.other		__nv_reservedSMEM_offset_0_alias,@"STO_CUDA_RESERVED_SHARED STV_DEFAULT"
__nv_reservedSMEM_offset_0_alias:
	.zero		0
	.zero		64


//--------------------- .nv.constant0._Z3dotPiS_S_ --------------------------
	.section	.nv.constant0._Z3dotPiS_S_,"a",@progbits
	.sectionflags	@""
	.align	4
.nv.constant0._Z3dotPiS_S_:
	.zero		920


//--------------------- SYMBOLS --------------------------

	.type		.nv.reservedSmem.offset0,@object
	.size		.nv.reservedSmem.offset0,0x4
	.type		.nv.reservedSmem.cap,@object
	.size		.nv.reservedSmem.cap,0x4
